//
// Generated by NVIDIA NVVM Compiler
//
// Compiler Build ID: CL-36424714
// Cuda compilation tools, release 13.0, V13.0.88
// Based on NVVM 20.0.0
//

.version 9.0
.target sm_100
.address_size 64

	// .globl	_Z11merge_krnelPfS_S_ii

.visible .entry _Z11merge_krnelPfS_S_ii(
	.param .u64 .ptr .align 1 _Z11merge_krnelPfS_S_ii_param_0,
	.param .u64 .ptr .align 1 _Z11merge_krnelPfS_S_ii_param_1,
	.param .u64 .ptr .align 1 _Z11merge_krnelPfS_S_ii_param_2,
	.param .u32 _Z11merge_krnelPfS_S_ii_param_3,
	.param .u32 _Z11merge_krnelPfS_S_ii_param_4
)
{
	.reg .pred 	%p<34>;
	.reg .b32 	%r<106>;
	.reg .b32 	%f<24>;
	.reg .b64 	%rd<86>;

	ld.param.u64 	%rd25, [_Z11merge_krnelPfS_S_ii_param_0];
	ld.param.u64 	%rd26, [_Z11merge_krnelPfS_S_ii_param_1];
	ld.param.u64 	%rd27, [_Z11merge_krnelPfS_S_ii_param_2];
	ld.param.u32 	%r55, [_Z11merge_krnelPfS_S_ii_param_3];
	ld.param.u32 	%r56, [_Z11merge_krnelPfS_S_ii_param_4];
	cvta.to.global.u64 	%rd1, %rd27;
	cvta.to.global.u64 	%rd2, %rd26;
	cvta.to.global.u64 	%rd3, %rd25;
	mov.u32 	%r57, %ctaid.x;
	mov.u32 	%r58, %ntid.x;
	mov.u32 	%r59, %tid.x;
	mad.lo.s32 	%r60, %r57, %r58, %r59;
	mul.lo.s32 	%r1, %r60, 6;
	add.s32 	%r2, %r56, %r55;
	setp.ge.u32 	%p1, %r1, %r2;
	@%p1 bra 	$L__BB0_28;
	max.u32 	%r61, %r1, %r56;
	sub.s32 	%r84, %r61, %r56;
	min.u32 	%r85, %r55, %r1;
$L__BB0_2:
	mov.u32 	%r6, %r85;
	add.s32 	%r7, %r6, %r84;
	shr.u32 	%r8, %r7, 1;
	sub.s32 	%r9, %r1, %r8;
	setp.lt.u32 	%p2, %r7, 2;
	setp.ge.u32 	%p3, %r9, %r56;
	mul.wide.u32 	%rd28, %r9, 4;
	add.s64 	%rd4, %rd2, %rd28;
	or.pred  	%p4, %p2, %p3;
	@%p4 bra 	$L__BB0_4;
	add.s32 	%r62, %r8, -1;
	mul.wide.u32 	%rd29, %r62, 4;
	add.s64 	%rd30, %rd3, %rd29;
	ld.global.f32 	%f1, [%rd30];
	ld.global.f32 	%f2, [%rd4];
	setp.gt.f32 	%p5, %f1, %f2;
	mov.u32 	%r85, %r8;
	@%p5 bra 	$L__BB0_2;
$L__BB0_4:
	setp.eq.s32 	%p6, %r9, 0;
	setp.ge.u32 	%p7, %r8, %r55;
	mul.wide.u32 	%rd31, %r8, 4;
	add.s64 	%rd5, %rd3, %rd31;
	or.pred  	%p8, %p7, %p6;
	@%p8 bra 	$L__BB0_6;
	add.s32 	%r63, %r9, -1;
	mul.wide.u32 	%rd32, %r63, 4;
	add.s64 	%rd33, %rd2, %rd32;
	ld.global.f32 	%f3, [%rd33];
	ld.global.f32 	%f4, [%rd5];
	setp.gt.f32 	%p9, %f3, %f4;
	mov.u32 	%r84, %r8;
	mov.u32 	%r85, %r6;
	@%p9 bra 	$L__BB0_2;
$L__BB0_6:
	add.s32 	%r64, %r1, 6;
	min.u32 	%r10, %r64, %r2;
	max.u32 	%r65, %r10, %r56;
	sub.s32 	%r86, %r65, %r56;
	min.u32 	%r87, %r55, %r10;
$L__BB0_7:
	mov.u32 	%r14, %r87;
	add.s32 	%r66, %r14, %r86;
	shr.u32 	%r15, %r66, 1;
	sub.s32 	%r16, %r10, %r15;
	setp.lt.u32 	%p10, %r66, 2;
	setp.ge.u32 	%p11, %r16, %r56;
	or.pred  	%p12, %p10, %p11;
	@%p12 bra 	$L__BB0_9;
	add.s32 	%r67, %r15, -1;
	mul.wide.u32 	%rd34, %r67, 4;
	add.s64 	%rd35, %rd3, %rd34;
	ld.global.f32 	%f5, [%rd35];
	mul.wide.u32 	%rd36, %r16, 4;
	add.s64 	%rd37, %rd2, %rd36;
	ld.global.f32 	%f6, [%rd37];
	setp.gt.f32 	%p13, %f5, %f6;
	mov.u32 	%r87, %r15;
	@%p13 bra 	$L__BB0_7;
$L__BB0_9:
	setp.eq.s32 	%p14, %r16, 0;
	setp.ge.u32 	%p15, %r15, %r55;
	or.pred  	%p16, %p15, %p14;
	@%p16 bra 	$L__BB0_11;
	add.s32 	%r68, %r16, -1;
	mul.wide.u32 	%rd38, %r68, 4;
	add.s64 	%rd39, %rd2, %rd38;
	ld.global.f32 	%f7, [%rd39];
	mul.wide.u32 	%rd40, %r15, 4;
	add.s64 	%rd41, %rd3, %rd40;
	ld.global.f32 	%f8, [%rd41];
	setp.gt.f32 	%p17, %f7, %f8;
	mov.u32 	%r86, %r15;
	mov.u32 	%r87, %r14;
	@%p17 bra 	$L__BB0_7;
$L__BB0_11:
	sub.s32 	%r17, %r15, %r8;
	add.s32 	%r70, %r9, %r15;
	sub.s32 	%r18, %r10, %r70;
	mov.b32 	%r97, 0;
	min.s32 	%r71, %r17, %r18;
	setp.lt.s32 	%p18, %r71, 1;
	mov.u32 	%r96, %r97;
	mov.u32 	%r98, %r97;
	@%p18 bra 	$L__BB0_14;
	mul.wide.u32 	%rd42, %r1, 4;
	add.s64 	%rd6, %rd1, %rd42;
	mov.b32 	%r98, 0;
	mov.u32 	%r96, %r98;
	mov.u32 	%r97, %r98;
$L__BB0_13:
	mul.wide.u32 	%rd43, %r97, 4;
	add.s64 	%rd44, %rd5, %rd43;
	ld.global.f32 	%f9, [%rd44];
	mul.wide.u32 	%rd45, %r96, 4;
	add.s64 	%rd46, %rd4, %rd45;
	ld.global.f32 	%f11, [%rd46];
	setp.geu.f32 	%p19, %f9, %f11;
	setp.lt.f32 	%p20, %f9, %f11;
	selp.u32 	%r73, 1, 0, %p20;
	add.s32 	%r97, %r97, %r73;
	selp.u32 	%r74, 1, 0, %p19;
	add.s32 	%r96, %r96, %r74;
	selp.f32 	%f13, %f9, %f11, %p20;
	mul.wide.u32 	%rd47, %r98, 4;
	add.s64 	%rd48, %rd6, %rd47;
	st.global.f32 	[%rd48], %f13;
	add.s32 	%r98, %r98, 1;
	setp.lt.s32 	%p21, %r97, %r17;
	setp.lt.s32 	%p22, %r96, %r18;
	and.pred  	%p23, %p21, %p22;
	@%p23 bra 	$L__BB0_13;
$L__BB0_14:
	setp.ge.s32 	%p24, %r97, %r17;
	@%p24 bra 	$L__BB0_21;
	add.s32 	%r22, %r97, %r8;
	sub.s32 	%r76, %r15, %r22;
	and.b32  	%r23, %r76, 3;
	setp.eq.s32 	%p25, %r23, 0;
	@%p25 bra 	$L__BB0_18;
	mul.wide.u32 	%rd49, %r98, 4;
	mul.wide.u32 	%rd50, %r1, 4;
	add.s64 	%rd51, %rd49, %rd50;
	add.s64 	%rd82, %rd1, %rd51;
	mul.wide.u32 	%rd52, %r97, 4;
	add.s64 	%rd53, %rd3, %rd52;
	cvt.u64.u32 	%rd54, %r7;
	shl.b64 	%rd55, %rd54, 1;
	and.b64  	%rd56, %rd55, 8589934588;
	add.s64 	%rd81, %rd53, %rd56;
	neg.s32 	%r91, %r23;
	add.s32 	%r98, %r98, %r23;
	add.s32 	%r97, %r97, %r23;
$L__BB0_17:
	.pragma "nounroll";
	ld.global.f32 	%f14, [%rd81];
	st.global.f32 	[%rd82], %f14;
	add.s64 	%rd82, %rd82, 4;
	add.s64 	%rd81, %rd81, 4;
	add.s32 	%r91, %r91, 1;
	setp.ne.s32 	%p26, %r91, 0;
	@%p26 bra 	$L__BB0_17;
$L__BB0_18:
	sub.s32 	%r77, %r22, %r15;
	setp.gt.u32 	%p27, %r77, -4;
	@%p27 bra 	$L__BB0_21;
	cvt.u64.u32 	%rd57, %r7;
	shl.b64 	%rd58, %rd57, 1;
	and.b64  	%rd59, %rd58, 8589934588;
	add.s64 	%rd60, %rd3, %rd59;
	add.s64 	%rd13, %rd60, 8;
	mul.wide.u32 	%rd61, %r98, 4;
	mul.wide.u32 	%rd62, %r1, 4;
	add.s64 	%rd63, %rd61, %rd62;
	add.s64 	%rd64, %rd63, %rd1;
	add.s64 	%rd84, %rd64, 8;
$L__BB0_20:
	mul.wide.s32 	%rd65, %r97, 4;
	add.s64 	%rd66, %rd13, %rd65;
	ld.global.f32 	%f15, [%rd66+-8];
	st.global.f32 	[%rd84+-8], %f15;
	ld.global.f32 	%f16, [%rd66+-4];
	st.global.f32 	[%rd84+-4], %f16;
	ld.global.f32 	%f17, [%rd66];
	st.global.f32 	[%rd84], %f17;
	add.s32 	%r97, %r97, 4;
	ld.global.f32 	%f18, [%rd66+4];
	add.s32 	%r98, %r98, 4;
	st.global.f32 	[%rd84+4], %f18;
	add.s64 	%rd84, %rd84, 16;
	setp.lt.s32 	%p28, %r97, %r17;
	@%p28 bra 	$L__BB0_20;
$L__BB0_21:
	setp.ge.s32 	%p29, %r96, %r18;
	@%p29 bra 	$L__BB0_28;
	add.s32 	%r78, %r96, %r1;
	add.s32 	%r39, %r10, %r8;
	add.s32 	%r79, %r78, %r15;
	sub.s32 	%r80, %r39, %r79;
	and.b32  	%r40, %r80, 3;
	setp.eq.s32 	%p30, %r40, 0;
	mov.u32 	%r102, %r96;
	@%p30 bra 	$L__BB0_25;
	mul.wide.u32 	%rd67, %r98, 4;
	mul.wide.u32 	%rd68, %r1, 4;
	add.s64 	%rd69, %rd67, %rd68;
	add.s64 	%rd83, %rd1, %rd69;
	neg.s32 	%r99, %r40;
	add.s32 	%r98, %r98, %r40;
	mov.u32 	%r102, %r96;
$L__BB0_24:
	.pragma "nounroll";
	mul.wide.s32 	%rd71, %r102, 4;
	add.s64 	%rd72, %rd4, %rd71;
	add.s32 	%r102, %r102, 1;
	ld.global.f32 	%f19, [%rd72];
	st.global.f32 	[%rd83], %f19;
	add.s64 	%rd83, %rd83, 4;
	add.s32 	%r99, %r99, 1;
	setp.ne.s32 	%p31, %r99, 0;
	@%p31 bra 	$L__BB0_24;
$L__BB0_25:
	sub.s32 	%r81, %r96, %r39;
	add.s32 	%r82, %r1, %r15;
	add.s32 	%r83, %r81, %r82;
	setp.gt.u32 	%p32, %r83, -4;
	@%p32 bra 	$L__BB0_28;
	add.s64 	%rd19, %rd4, 8;
	mul.wide.u32 	%rd75, %r98, 4;
	mul.wide.u32 	%rd76, %r1, 4;
	add.s64 	%rd77, %rd75, %rd76;
	add.s64 	%rd78, %rd77, %rd1;
	add.s64 	%rd85, %rd78, 8;
$L__BB0_27:
	mul.wide.s32 	%rd79, %r102, 4;
	add.s64 	%rd80, %rd19, %rd79;
	ld.global.f32 	%f20, [%rd80+-8];
	st.global.f32 	[%rd85+-8], %f20;
	ld.global.f32 	%f21, [%rd80+-4];
	st.global.f32 	[%rd85+-4], %f21;
	ld.global.f32 	%f22, [%rd80];
	st.global.f32 	[%rd85], %f22;
	add.s32 	%r102, %r102, 4;
	ld.global.f32 	%f23, [%rd80+4];
	st.global.f32 	[%rd85+4], %f23;
	add.s64 	%rd85, %rd85, 16;
	setp.lt.s32 	%p33, %r102, %r18;
	@%p33 bra 	$L__BB0_27;
$L__BB0_28:
	ret;

}


// ===== COMPILED SASS (sm_100) =====

	.target	sm_100

	.elftype	@"ET_EXEC"


//--------------------- .note.nv.tkinfo           --------------------------
	.section	.note.nv.tkinfo,"",@"SHT_NOTE"
	.sectionflags	@"SHF_NOTE_NV_TKINFO"
	.tkinfo
        /*0018*/ 	.word	0x00000002
        /*0030*/ 	.string	""
        /*0030*/ 	.string	"ptxas"
        /*0030*/ 	.string	"Cuda compilation tools, release 13.0, V13.0.88"
        /*0030*/ 	.string	"Build cuda_13.0.r13.0/compiler.36424714_0"
        /*0030*/ 	.string	"-arch sm_100 -m 64 "



//--------------------- .note.nv.cuinfo           --------------------------
	.section	.note.nv.cuinfo,"",@"SHT_NOTE"
	.sectionflags	@"SHF_NOTE_NV_CUINFO"
        /*0018*/ 	.short	0x0002
        /*001a*/ 	.short	0x0064
        /*001c*/ 	.short	0x0082
	.zero		2


//--------------------- .nv.info                  --------------------------
	.section	.nv.info,"",@"SHT_CUDA_INFO"
	.align	4


	//----- nvinfo : EIATTR_REGCOUNT
	.align		4
        /*0000*/ 	.byte	0x04, 0x2f
        /*0002*/ 	.short	(.L_1 - .L_0)
	.align		4
.L_0:
        /*0004*/ 	.word	index@(_Z11merge_krnelPfS_S_ii)
        /*0008*/ 	.word	0x00000020


	//----- nvinfo : EIATTR_FRAME_SIZE
	.align		4
.L_1:
        /*000c*/ 	.byte	0x04, 0x11
        /*000e*/ 	.short	(.L_3 - .L_2)
	.align		4
.L_2:
        /*0010*/ 	.word	index@(_Z11merge_krnelPfS_S_ii)
        /*0014*/ 	.word	0x00000000


	//----- nvinfo : EIATTR_MIN_STACK_SIZE
	.align		4
.L_3:
        /*0018*/ 	.byte	0x04, 0x12
        /*001a*/ 	.short	(.L_5 - .L_4)
	.align		4
.L_4:
        /*001c*/ 	.word	index@(_Z11merge_krnelPfS_S_ii)
        /*0020*/ 	.word	0x00000000
.L_5:


//--------------------- .nv.compat                --------------------------
	.section	.nv.compat,"",@"SHT_CUDA_COMPAT_INFO"
	.align	4
        /*0000*/ 	.byte	0x02, 0x09, 0x00, 0x00, 0x02, 0x02, 0x01, 0x00, 0x02, 0x05, 0x05, 0x00, 0x03, 0x07, 0x01, 0x01
        /*0010*/ 	.byte	0x02, 0x03, 0x00, 0x00, 0x02, 0x06, 0x01, 0x00, 0x04, 0x0b, 0x08, 0x00, 0x09, 0x00, 0x00, 0x00
        /*0020*/ 	.byte	0x00, 0x00, 0x00, 0x00


//--------------------- .nv.info._Z11merge_krnelPfS_S_ii --------------------------
	.section	.nv.info._Z11merge_krnelPfS_S_ii,"",@"SHT_CUDA_INFO"
	.sectionflags	@""
	.align	4


	//----- nvinfo : EIATTR_CUDA_API_VERSION
	.align		4
        /*0000*/ 	.byte	0x04, 0x37
        /*0002*/ 	.short	(.L_7 - .L_6)
.L_6:
        /*0004*/ 	.word	0x00000082


	//----- nvinfo : EIATTR_KPARAM_INFO
	.align		4
.L_7:
        /*0008*/ 	.byte	0x04, 0x17
        /*000a*/ 	.short	(.L_9 - .L_8)
.L_8:
        /*000c*/ 	.word	0x00000000
        /*0010*/ 	.short	0x0004
        /*0012*/ 	.short	0x001c
        /*0014*/ 	.byte	0x00, 0xf0, 0x11, 0x00


	//----- nvinfo : EIATTR_KPARAM_INFO
	.align		4
.L_9:
        /*0018*/ 	.byte	0x04, 0x17
        /*001a*/ 	.short	(.L_11 - .L_10)
.L_10:
        /*001c*/ 	.word	0x00000000
        /*0020*/ 	.short	0x0003
        /*0022*/ 	.short	0x0018
        /*0024*/ 	.byte	0x00, 0xf0, 0x11, 0x00


	//----- nvinfo : EIATTR_KPARAM_INFO
	.align		4
.L_11:
        /*0028*/ 	.byte	0x04, 0x17
        /*002a*/ 	.short	(.L_13 - .L_12)
.L_12:
        /*002c*/ 	.word	0x00000000
        /*0030*/ 	.short	0x0002
        /*0032*/ 	.short	0x0010
        /*0034*/ 	.byte	0x00, 0xf5, 0x21, 0x00


	//----- nvinfo : EIATTR_KPARAM_INFO
	.align		4
.L_13:
        /*0038*/ 	.byte	0x04, 0x17
        /*003a*/ 	.short	(.L_15 - .L_14)
.L_14:
        /*003c*/ 	.word	0x00000000
        /*0040*/ 	.short	0x0001
        /*0042*/ 	.short	0x0008
        /*0044*/ 	.byte	0x00, 0xf5, 0x21, 0x00


	//----- nvinfo : EIATTR_KPARAM_INFO
	.align		4
.L_15:
        /*0048*/ 	.byte	0x04, 0x17
        /*004a*/ 	.short	(.L_17 - .L_16)
.L_16:
        /*004c*/ 	.word	0x00000000
        /*0050*/ 	.short	0x0000
        /*0052*/ 	.short	0x0000
        /*0054*/ 	.byte	0x00, 0xf5, 0x21, 0x00


	//----- nvinfo : EIATTR_SPARSE_MMA_MASK
	.align		4
.L_17:
        /*0058*/ 	.byte	0x03, 0x50
        /*005a*/ 	.short	0x0000


	//----- nvinfo : EIATTR_MAXREG_COUNT
	.align		4
        /*005c*/ 	.byte	0x03, 0x1b
        /*005e*/ 	.short	0x00ff


	//----- nvinfo : EIATTR_MERCURY_ISA_VERSION
	.align		4
        /*0060*/ 	.byte	0x03, 0x5f
        /*0062*/ 	.short	0x0101


	//----- nvinfo : EIATTR_VRC_CTA_INIT_COUNT
	.align		4
        /*0064*/ 	.byte	0x02, 0x4a
	.zero		1
	.zero		1


	//----- nvinfo : EIATTR_EXIT_INSTR_OFFSETS
	.align		4
        /*0068*/ 	.byte	0x04, 0x1c
        /*006a*/ 	.short	(.L_19 - .L_18)


	//   ....[0]....
.L_18:
        /*006c*/ 	.word	0x00000090


	//   ....[1]....
        /*0070*/ 	.word	0x00001140


	//   ....[2]....
        /*0074*/ 	.word	0x00001310


	//   ....[3]....
        /*0078*/ 	.word	0x000018f0


	//   ....[4]....
        /*007c*/ 	.word	0x00001990


	//----- nvinfo : EIATTR_CRS_STACK_SIZE
	.align		4
.L_19:
        /*0080*/ 	.byte	0x04, 0x1e
        /*0082*/ 	.short	(.L_21 - .L_20)
.L_20:
        /*0084*/ 	.word	0x00000000


	//----- nvinfo : EIATTR_CBANK_PARAM_SIZE
	.align		4
.L_21:
        /*0088*/ 	.byte	0x03, 0x19
        /*008a*/ 	.short	0x0020


	//----- nvinfo : EIATTR_PARAM_CBANK
	.align		4
        /*008c*/ 	.byte	0x04, 0x0a
        /*008e*/ 	.short	(.L_23 - .L_22)
	.align		4
.L_22:
        /*0090*/ 	.word	index@(.nv.constant0._Z11merge_krnelPfS_S_ii)
        /*0094*/ 	.short	0x0380
        /*0096*/ 	.short	0x0020


	//----- nvinfo : EIATTR_SW_WAR
	.align		4
.L_23:
        /*0098*/ 	.byte	0x04, 0x36
        /*009a*/ 	.short	(.L_25 - .L_24)
.L_24:
        /*009c*/ 	.word	0x00000008
.L_25:


//--------------------- .nv.callgraph             --------------------------
	.section	.nv.callgraph,"",@"SHT_CUDA_CALLGRAPH"
	.align	4
	.sectionentsize	8
	.align		4
        /*0000*/ 	.word	0x00000000
	.align		4
        /*0004*/ 	.word	0xffffffff
	.align		4
        /*0008*/ 	.word	0x00000000
	.align		4
        /*000c*/ 	.word	0xfffffffe
	.align		4
        /*0010*/ 	.word	0x00000000
	.align		4
        /*0014*/ 	.word	0xfffffffd
	.align		4
        /*0018*/ 	.word	0x00000000
	.align		4
        /*001c*/ 	.word	0xfffffffc


//--------------------- .text._Z11merge_krnelPfS_S_ii --------------------------
	.section	.text._Z11merge_krnelPfS_S_ii,"ax",@progbits
	.align	128
        .global         _Z11merge_krnelPfS_S_ii
        .type           _Z11merge_krnelPfS_S_ii,@function
        .size           _Z11merge_krnelPfS_S_ii,(.L_x_34 - _Z11merge_krnelPfS_S_ii)
        .other          _Z11merge_krnelPfS_S_ii,@"STO_CUDA_ENTRY STV_DEFAULT"
_Z11merge_krnelPfS_S_ii:
.text._Z11merge_krnelPfS_S_ii:
[----:B------:R-:W-:Y:S01]  /*0000*/  LDC R1, c[0x0][0x37c] ;  /* 0x0000df00ff017b82 */ /* 0x000fe20000000800 */
[----:B------:R-:W0:Y:S07]  /*0010*/  S2R R3, SR_TID.X ;  /* 0x0000000000037919 */ /* 0x000e2e0000002100 */
[----:B------:R-:W0:Y:S08]  /*0020*/  S2UR UR4, SR_CTAID.X ;  /* 0x00000000000479c3 */ /* 0x000e300000002500 */
[----:B------:R-:W0:Y:S08]  /*0030*/  LDC R0, c[0x0][0x360] ;  /* 0x0000d800ff007b82 */ /* 0x000e300000000800 */
[----:B------:R-:W1:Y:S01]  /*0040*/  LDC.64 R4, c[0x0][0x398] ;  /* 0x0000e600ff047b82 */ /* 0x000e620000000a00 */
[----:B0-----:R-:W-:-:S04]  /*0050*/  IMAD R0, R0, UR4, R3 ;  /* 0x0000000400007c24 */ /* 0x001fc8000f8e0203 */
[----:B------:R-:W-:Y:S02]  /*0060*/  IMAD R0, R0, 0x6, RZ ;  /* 0x0000000600007824 */ /* 0x000fe400078e02ff */
[----:B-1----:R-:W-:-:S05]  /*0070*/  IMAD.IADD R15, R5, 0x1, R4 ;  /* 0x00000001050f7824 */ /* 0x002fca00078e0204 */
[----:B------:R-:W-:-:S13]  /*0080*/  ISETP.GE.U32.AND P0, PT, R0, R15, PT ;  /* 0x0000000f0000720c */ /* 0x000fda0003f06070 */
[----:B------:R-:W-:Y:S05]  /*0090*/  @P0 EXIT ;  /* 0x000000000000094d */ /* 0x000fea0003800000 */
[----:B------:R-:W0:Y:S01]  /*00a0*/  LDC R11, c[0x0][0x39c] ;  /* 0x0000e700ff0b7b82 */ /* 0x000e220000000800 */
[C---:B------:R-:W-:Y:S01]  /*00b0*/  VIMNMX.U32 R2, PT, PT, R0.reuse, R5, !PT ;  /* 0x0000000500027248 */ /* 0x040fe20007fe0000 */
[----:B------:R-:W-:Y:S01]  /*00c0*/  BSSY.RECONVERGENT B0, `(.L_x_0) ;  /* 0x0000024000007945 */ /* 0x000fe20003800200 */
[----:B------:R-:W-:Y:S01]  /*00d0*/  VIMNMX.U32 R17, PT, PT, R0, R4, PT ;  /* 0x0000000400117248 */ /* 0x000fe20003fe0000 */
[----:B------:R-:W1:Y:S02]  /*00e0*/  LDCU.64 UR4, c[0x0][0x358] ;  /* 0x00006b00ff0477ac */ /* 0x000e640008000a00 */
[----:B------:R-:W-:Y:S02]  /*00f0*/  IMAD.IADD R12, R2, 0x1, -R5 ;  /* 0x00000001020c7824 */ /* 0x000fe400078e0a05 */
[----:B------:R-:W2:Y:S08]  /*0100*/  LDC R10, c[0x0][0x398] ;  /* 0x0000e600ff0a7b82 */ /* 0x000eb00000000800 */
[----:B------:R-:W3:Y:S08]  /*0110*/  LDC.64 R8, c[0x0][0x380] ;  /* 0x0000e000ff087b82 */ /* 0x000ef00000000a00 */
[----:B-1----:R-:W4:Y:S02]  /*0120*/  LDC.64 R6, c[0x0][0x388] ;  /* 0x0000e200ff067b82 */ /* 0x002f240000000a00 */
.L_x_5:
[----:B------:R-:W-:Y:S01]  /*0130*/  BSSY.RECONVERGENT B1, `(.L_x_1) ;  /* 0x0000010000017945 */ /* 0x000fe20003800200 */
.L_x_3:
[--C-:B------:R-:W-:Y:S02]  /*0140*/  IMAD.IADD R14, R12, 0x1, R17.reuse ;  /* 0x000000010c0e7824 */ /* 0x100fe400078e0211 */
[----:B------:R-:W-:-:S03]  /*0150*/  IMAD.MOV.U32 R20, RZ, RZ, R17 ;  /* 0x000000ffff147224 */ /* 0x000fc600078e0011 */
[----:B------:R-:W-:-:S04]  /*0160*/  SHF.R.U32.HI R13, RZ, 0x1, R14 ;  /* 0x00000001ff0d7819 */ /* 0x000fc8000001160e */
[----:B------:R-:W-:-:S04]  /*0170*/  IADD3 R16, PT, PT, R0, -R13, RZ ;  /* 0x8000000d00107210 */ /* 0x000fc80007ffe0ff */
[C---:B0-----:R-:W-:Y:S01]  /*0180*/  ISETP.GE.U32.AND P0, PT, R16.reuse, R11, PT ;  /* 0x0000000b1000720c */ /* 0x041fe20003f06070 */
[----:B----4-:R-:W-:-:S03]  /*0190*/  IMAD.WIDE.U32 R4, R16, 0x4, R6 ;  /* 0x0000000410047825 */ /* 0x010fc600078e0006 */
[----:B------:R-:W-:-:S13]  /*01a0*/  ISETP.LT.U32.OR P0, PT, R14, 0x2, P0 ;  /* 0x000000020e00780c */ /* 0x000fda0000701470 */
[----:B------:R-:W-:Y:S05]  /*01b0*/  @P0 BRA `(.L_x_2) ;  /* 0x00000000001c0947 */ /* 0x000fea0003800000 */
[----:B------:R-:W-:Y:S01]  /*01c0*/  VIADD R3, R13, 0xffffffff ;  /* 0xffffffff0d037836 */ /* 0x000fe20000000000 */
[----:B------:R-:W4:Y:S03]  /*01d0*/  LDG.E R17, desc[UR4][R4.64] ;  /* 0x0000000404117981 */ /* 0x000f26000c1e1900 */
[----:B---3--:R-:W-:-:S06]  /*01e0*/  IMAD.WIDE.U32 R2, R3, 0x4, R8 ;  /* 0x0000000403027825 */ /* 0x008fcc00078e0008 */
[----:B------:R-:W4:Y:S02]  /*01f0*/  LDG.E R2, desc[UR4][R2.64] ;  /* 0x0000000402027981 */ /* 0x000f24000c1e1900 */
[----:B----4-:R-:W-:Y:S01]  /*0200*/  FSETP.GT.AND P0, PT, R2, R17, PT ;  /* 0x000000110200720b */ /* 0x010fe20003f04000 */
[----:B------:R-:W-:-:S12]  /*0210*/  IMAD.MOV.U32 R17, RZ, RZ, R13 ;  /* 0x000000ffff117224 */ /* 0x000fd800078e000d */
[----:B------:R-:W-:Y:S05]  /*0220*/  @P0 BRA `(.L_x_3) ;  /* 0xfffffffc00c40947 */ /* 0x000fea000383ffff */
.L_x_2:
[----:B------:R-:W-:Y:S05]  /*0230*/  BSYNC.RECONVERGENT B1 ;  /* 0x0000000000017941 */ /* 0x000fea0003800200 */
.L_x_1:
[----:B------:R-:W-:Y:S01]  /*0240*/  ISETP.NE.AND P0, PT, R16, RZ, PT ;  /* 0x000000ff1000720c */ /* 0x000fe20003f05270 */
[----:B---3--:R-:W-:-:S03]  /*0250*/  IMAD.WIDE.U32 R2, R13, 0x4, R8 ;  /* 0x000000040d027825 */ /* 0x008fc600078e0008 */
[----:B--2---:R-:W-:-:S13]  /*0260*/  ISETP.GE.U32.OR P0, PT, R13, R10, !P0 ;  /* 0x0000000a0d00720c */ /* 0x004fda0004706470 */
[----:B------:R-:W-:Y:S05]  /*0270*/  @P0 BRA `(.L_x_4) ;  /* 0x0000000000200947 */ /* 0x000fea0003800000 */
[----:B------:R-:W-:Y:S01]  /*0280*/  IADD3 R19, PT, PT, R16, -0x1, RZ ;  /* 0xffffffff10137810 */ /* 0x000fe20007ffe0ff */
[----:B------:R-:W2:Y:S04]  /*0290*/  LDG.E R17, desc[UR4][R2.64] ;  /* 0x0000000402117981 */ /* 0x000ea8000c1e1900 */
[----:B------:R-:W-:-:S06]  /*02a0*/  IMAD.WIDE.U32 R18, R19, 0x4, R6 ;  /* 0x0000000413127825 */ /* 0x000fcc00078e0006 */
[----:B------:R-:W2:Y:S01]  /*02b0*/  LDG.E R18, desc[UR4][R18.64] ;  /* 0x0000000412127981 */ /* 0x000ea2000c1e1900 */
[----:B------:R-:W-:Y:S01]  /*02c0*/  IMAD.MOV.U32 R12, RZ, RZ, R13 ;  /* 0x000000ffff0c7224 */ /* 0x000fe200078e000d */
[----:B--2---:R-:W-:Y:S01]  /*02d0*/  FSETP.GT.AND P0, PT, R18, R17, PT ;  /* 0x000000111200720b */ /* 0x004fe20003f04000 */
[----:B------:R-:W-:-:S12]  /*02e0*/  IMAD.MOV.U32 R17, RZ, RZ, R20 ;  /* 0x000000ffff117224 */ /* 0x000fd800078e0014 */
[----:B------:R-:W-:Y:S05]  /*02f0*/  @P0 BRA `(.L_x_5) ;  /* 0xfffffffc008c0947 */ /* 0x000fea000383ffff */
.L_x_4:
[----:B------:R-:W-:Y:S05]  /*0300*/  BSYNC.RECONVERGENT B0 ;  /* 0x0000000000007941 */ /* 0x000fea0003800200 */
.L_x_0:
[----:B------:R-:W0:Y:S01]  /*0310*/  LDC.64 R6, c[0x0][0x380] ;  /* 0x0000e000ff067b82 */ /* 0x000e220000000a00 */
[----:B------:R-:W-:Y:S01]  /*0320*/  VIADDMNMX.U32 R12, R0, 0x6, R15, PT ;  /* 0x00000006000c7846 */ /* 0x000fe2000380000f */
[----:B------:R-:W-:Y:S01]  /*0330*/  BSSY.RECONVERGENT B0, `(.L_x_6) ;  /* 0x0000024000007945 */ /* 0x000fe20003800200 */
[----:B------:R-:W1:Y:S02]  /*0340*/  LDCU UR6, c[0x0][0x39c] ;  /* 0x00007380ff0677ac */ /* 0x000e640008000800 */
[C---:B------:R-:W-:Y:S02]  /*0350*/  VIMNMX.U32 R18, PT, PT, R12.reuse, R11, !PT ;  /* 0x0000000b0c127248 */ /* 0x040fe40007fe0000 */
[----:B------:R-:W-:Y:S01]  /*0360*/  VIMNMX.U32 R21, PT, PT, R12, R10, PT ;  /* 0x0000000a0c157248 */ /* 0x000fe20003fe0000 */
[----:B------:R-:W2:Y:S01]  /*0370*/  LDC.64 R8, c[0x0][0x388] ;  /* 0x0000e200ff087b82 */ /* 0x000ea20000000a00 */
[----:B------:R-:W3:Y:S01]  /*0380*/  LDCU UR7, c[0x0][0x398] ;  /* 0x00007300ff0777ac */ /* 0x000ee20008000800 */
[----:B------:R-:W-:-:S07]  /*0390*/  IMAD.IADD R20, R18, 0x1, -R11 ;  /* 0x0000000112147824 */ /* 0x000fce00078e0a0b */
.L_x_11:
[----:B------:R-:W-:Y:S01]  /*03a0*/  BSSY.RECONVERGENT B1, `(.L_x_7) ;  /* 0x0000010000017945 */ /* 0x000fe20003800200 */
.L_x_9:
[----:B------:R-:W-:Y:S01]  /*03b0*/  IADD3 R10, PT, PT, R20, R21, RZ ;  /* 0x00000015140a7210 */ /* 0x000fe20007ffe0ff */
[----:B------:R-:W-:-:S03]  /*03c0*/  IMAD.MOV.U32 R17, RZ, RZ, R21 ;  /* 0x000000ffff117224 */ /* 0x000fc600078e0015 */
[----:B------:R-:W-:-:S05]  /*03d0*/  SHF.R.U32.HI R15, RZ, 0x1, R10 ;  /* 0x00000001ff0f7819 */ /* 0x000fca000001160a */
[----:B------:R-:W-:-:S05]  /*03e0*/  IMAD.IADD R23, R12, 0x1, -R15 ;  /* 0x000000010c177824 */ /* 0x000fca00078e0a0f */
[----:B-1----:R-:W-:-:S04]  /*03f0*/  ISETP.GE.U32.AND P0, PT, R23, UR6, PT ;  /* 0x0000000617007c0c */ /* 0x002fc8000bf06070 */
[----:B------:R-:W-:-:S13]  /*0400*/  ISETP.LT.U32.OR P0, PT, R10, 0x2, P0 ;  /* 0x000000020a00780c */ /* 0x000fda0000701470 */
[----:B------:R-:W-:Y:S05]  /*0410*/  @P0 BRA `(.L_x_8) ;  /* 0x0000000000200947 */ /* 0x000fea0003800000 */
[----:B------:R-:W-:Y:S02]  /*0420*/  VIADD R19, R15, 0xffffffff ;  /* 0xffffffff0f137836 */ /* 0x000fe40000000000 */
[----:B--2---:R-:W-:-:S04]  /*0430*/  IMAD.WIDE.U32 R10, R23, 0x4, R8 ;  /* 0x00000004170a7825 */ /* 0x004fc800078e0008 */
[----:B0-----:R-:W-:Y:S02]  /*0440*/  IMAD.WIDE.U32 R18, R19, 0x4, R6 ;  /* 0x0000000413127825 */ /* 0x001fe400078e0006 */
[----:B------:R-:W2:Y:S04]  /*0450*/  LDG.E R11, desc[UR4][R10.64] ;  /* 0x000000040a0b7981 */ /* 0x000ea8000c1e1900 */
[----:B------:R-:W2:Y:S01]  /*0460*/  LDG.E R18, desc[UR4][R18.64] ;  /* 0x0000000412127981 */ /* 0x000ea2000c1e1900 */
[----:B------:R-:W-:Y:S02]  /*0470*/  MOV R21, R15 ;  /* 0x0000000f00157202 */ /* 0x000fe40000000f00 */
[----:B--2---:R-:W-:-:S13]  /*0480*/  FSETP.GT.AND P0, PT, R18, R11, PT ;  /* 0x0000000b1200720b */ /* 0x004fda0003f04000 */
[----:B------:R-:W-:Y:S05]  /*0490*/  @P0 BRA `(.L_x_9) ;  /* 0xfffffffc00c40947 */ /* 0x000fea000383ffff */
.L_x_8:
[----:B---3--:R-:W-:Y:S05]  /*04a0*/  BSYNC.RECONVERGENT B1 ;  /* 0x0000000000017941 */ /* 0x008fea0003800200 */
.L_x_7:
[----:B------:R-:W-:-:S04]  /*04b0*/  ISETP.NE.AND P0, PT, R23, RZ, PT ;  /* 0x000000ff1700720c */ /* 0x000fc80003f05270 */
[----:B------:R-:W-:-:S13]  /*04c0*/  ISETP.GE.U32.OR P0, PT, R15, UR7, !P0 ;  /* 0x000000070f007c0c */ /* 0x000fda000c706470 */
[----:B------:R-:W-:Y:S05]  /*04d0*/  @P0 BRA `(.L_x_10) ;  /* 0x0000000000240947 */ /* 0x000fea0003800000 */
[----:B------:R-:W-:Y:S02]  /*04e0*/  VIADD R11, R23, 0xffffffff ;  /* 0xffffffff170b7836 */ /* 0x000fe40000000000 */
[----:B0-----:R-:W-:-:S04]  /*04f0*/  IMAD.WIDE.U32 R18, R15, 0x4, R6 ;  /* 0x000000040f127825 */ /* 0x001fc800078e0006 */
[----:B--2---:R-:W-:Y:S02]  /*0500*/  IMAD.WIDE.U32 R10, R11, 0x4, R8 ;  /* 0x000000040b0a7825 */ /* 0x004fe400078e0008 */
[----:B------:R-:W2:Y:S04]  /*0510*/  LDG.E R19, desc[UR4][R18.64] ;  /* 0x0000000412137981 */ /* 0x000ea8000c1e1900 */
[----:B------:R-:W2:Y:S01]  /*0520*/  LDG.E R10, desc[UR4][R10.64] ;  /* 0x000000040a0a7981 */ /* 0x000ea2000c1e1900 */
[----:B------:R-:W-:Y:S02]  /*0530*/  IMAD.MOV.U32 R21, RZ, RZ, R17 ;  /* 0x000000ffff157224 */ /* 0x000fe400078e0011 */
[----:B------:R-:W-:Y:S01]  /*0540*/  IMAD.MOV.U32 R20, RZ, RZ, R15 ;  /* 0x000000ffff147224 */ /* 0x000fe200078e000f */
[----:B--2---:R-:W-:-:S13]  /*0550*/  FSETP.GT.AND P0, PT, R10, R19, PT ;  /* 0x000000130a00720b */ /* 0x004fda0003f04000 */
[----:B------:R-:W-:Y:S05]  /*0560*/  @P0 BRA `(.L_x_11) ;  /* 0xfffffffc008c0947 */ /* 0x000fea000383ffff */
.L_x_10:
[----:B------:R-:W-:Y:S05]  /*0570*/  BSYNC.RECONVERGENT B0 ;  /* 0x0000000000007941 */ /* 0x000fea0003800200 */
.L_x_6:
[----:B------:R-:W-:Y:S01]  /*0580*/  IADD3 R16, PT, PT, R12, -R16, -R15 ;  /* 0x800000100c107210 */ /* 0x000fe20007ffe80f */
[----:B------:R-:W-:Y:S01]  /*0590*/  BSSY.RECONVERGENT B0, `(.L_x_12) ;  /* 0x000001f000007945 */ /* 0x000fe20003800200 */
[----:B------:R-:W-:Y:S01]  /*05a0*/  IADD3 R19, PT, PT, -R13, R15, RZ ;  /* 0x0000000f0d137210 */ /* 0x000fe20007ffe1ff */
[----:B------:R-:W-:Y:S02]  /*05b0*/  IMAD.MOV.U32 R18, RZ, RZ, RZ ;  /* 0x000000ffff127224 */ /* 0x000fe400078e00ff */
[----:B------:R-:W-:Y:S01]  /*05c0*/  IMAD.MOV.U32 R21, RZ, RZ, RZ ;  /* 0x000000ffff157224 */ /* 0x000fe200078e00ff */
[----:B0-----:R-:W-:Y:S01]  /*05d0*/  VIMNMX R6, PT, PT, R19, R16, PT ;  /* 0x0000001013067248 */ /* 0x001fe20003fe0100 */
[----:B------:R-:W-:-:S03]  /*05e0*/  IMAD.MOV.U32 R17, RZ, RZ, RZ ;  /* 0x000000ffff117224 */ /* 0x000fc600078e00ff */
[----:B------:R-:W-:-:S13]  /*05f0*/  ISETP.GE.AND P0, PT, R6, 0x1, PT ;  /* 0x000000010600780c */ /* 0x000fda0003f06270 */
[----:B------:R-:W-:Y:S05]  /*0600*/  @!P0 BRA `(.L_x_13) ;  /* 0x00000000005c8947 */ /* 0x000fea0003800000 */
[----:B------:R-:W0:Y:S01]  /*0610*/  LDC.64 R6, c[0x0][0x390] ;  /* 0x0000e400ff067b82 */ /* 0x000e220000000a00 */
[----:B------:R-:W-:Y:S02]  /*0620*/  HFMA2 R17, -RZ, RZ, 0, 0 ;  /* 0x00000000ff117431 */ /* 0x000fe400000001ff */
[----:B------:R-:W-:Y:S02]  /*0630*/  IMAD.MOV.U32 R21, RZ, RZ, RZ ;  /* 0x000000ffff157224 */ /* 0x000fe400078e00ff */
[----:B------:R-:W-:Y:S02]  /*0640*/  IMAD.MOV.U32 R18, RZ, RZ, RZ ;  /* 0x000000ffff127224 */ /* 0x000fe400078e00ff */
[----:B0-----:R-:W-:-:S07]  /*0650*/  IMAD.WIDE.U32 R6, R0, 0x4, R6 ;  /* 0x0000000400067825 */ /* 0x001fce00078e0006 */
.L_x_14:
[----:B--2---:R-:W-:-:S04]  /*0660*/  IMAD.WIDE.U32 R8, R18, 0x4, R2 ;  /* 0x0000000412087825 */ /* 0x004fc800078e0002 */
[----:B------:R-:W-:Y:S02]  /*0670*/  IMAD.WIDE.U32 R10, R21, 0x4, R4 ;  /* 0x00000004150a7825 */ /* 0x000fe400078e0004 */
[----:B------:R-:W2:Y:S04]  /*0680*/  LDG.E R8, desc[UR4][R8.64] ;  /* 0x0000000408087981 */ /* 0x000ea8000c1e1900 */
[----:B------:R-:W2:Y:S01]  /*0690*/  LDG.E R11, desc[UR4][R10.64] ;  /* 0x000000040a0b7981 */ /* 0x000ea2000c1e1900 */
[----:B------:R-:W-:Y:S01]  /*06a0*/  IMAD.WIDE.U32 R22, R17, 0x4, R6 ;  /* 0x0000000411167825 */ /* 0x000fe200078e0006 */
[----:B------:R-:W-:-:S03]  /*06b0*/  IADD3 R20, PT, PT, R18, 0x1, RZ ;  /* 0x0000000112147810 */ /* 0x000fc60007ffe0ff */
[----:B------:R-:W-:Y:S02]  /*06c0*/  VIADD R25, R21, 0x1 ;  /* 0x0000000115197836 */ /* 0x000fe40000000000 */
[----:B------:R-:W-:Y:S01]  /*06d0*/  VIADD R17, R17, 0x1 ;  /* 0x0000000111117836 */ /* 0x000fe20000000000 */
[----:B--2---:R-:W-:-:S04]  /*06e0*/  FSETP.GEU.AND P0, PT, R8, R11, PT ;  /* 0x0000000b0800720b */ /* 0x004fc80003f0e000 */
[----:B------:R-:W-:-:S05]  /*06f0*/  FSEL R27, R8, R11, !P0 ;  /* 0x0000000b081b7208 */ /* 0x000fca0004000000 */
[----:B------:R0:W-:Y:S04]  /*0700*/  STG.E desc[UR4][R22.64], R27 ;  /* 0x0000001b16007986 */ /* 0x0001e8000c101904 */
[----:B------:R-:W-:Y:S02]  /*0710*/  @!P0 IMAD.MOV R25, RZ, RZ, R21 ;  /* 0x000000ffff198224 */ /* 0x000fe400078e0215 */
[----:B------:R-:W-:Y:S02]  /*0720*/  @P0 IMAD.MOV R20, RZ, RZ, R18 ;  /* 0x000000ffff140224 */ /* 0x000fe400078e0212 */
[----:B------:R-:W-:Y:S01]  /*0730*/  IMAD.MOV.U32 R21, RZ, RZ, R25 ;  /* 0x000000ffff157224 */ /* 0x000fe200078e0019 */
[----:B------:R-:W-:Y:S02]  /*0740*/  ISETP.GE.AND P0, PT, R25, R16, PT ;  /* 0x000000101900720c */ /* 0x000fe40003f06270 */
[----:B------:R-:W-:-:S02]  /*0750*/  ISETP.LT.AND P1, PT, R20, R19, PT ;  /* 0x000000131400720c */ /* 0x000fc40003f21270 */
[----:B------:R-:W-:-:S11]  /*0760*/  MOV R18, R20 ;  /* 0x0000001400127202 */ /* 0x000fd60000000f00 */
[----:B0-----:R-:W-:Y:S05]  /*0770*/  @!P0 BRA P1, `(.L_x_14) ;  /* 0xfffffffc00b88947 */ /* 0x001fea000083ffff */
.L_x_13:
[----:B------:R-:W-:Y:S05]  /*0780*/  BSYNC.RECONVERGENT B0 ;  /* 0x0000000000007941 */ /* 0x000fea0003800200 */
.L_x_12:
[----:B------:R-:W-:Y:S01]  /*0790*/  ISETP.GE.AND P0, PT, R18, R19, PT ;  /* 0x000000131200720c */ /* 0x000fe20003f06270 */
[----:B------:R-:W-:-:S12]  /*07a0*/  BSSY.RECONVERGENT B0, `(.L_x_15) ;  /* 0x0000098000007945 */ /* 0x000fd80003800200 */
[----:B------:R-:W-:Y:S05]  /*07b0*/  @P0 BRA `(.L_x_16) ;  /* 0x0000000800580947 */ /* 0x000fea0003800000 */
[----:B------:R-:W-:Y:S01]  /*07c0*/  IMAD.IADD R2, R13, 0x1, R18 ;  /* 0x000000010d027824 */ /* 0x000fe200078e0212 */
[----:B------:R-:W-:Y:S03]  /*07d0*/  BSSY.RECONVERGENT B1, `(.L_x_17) ;  /* 0x0000023000017945 */ /* 0x000fe60003800200 */
[C---:B--2---:R-:W-:Y:S01]  /*07e0*/  IMAD.IADD R8, R15.reuse, 0x1, -R2 ;  /* 0x000000010f087824 */ /* 0x044fe200078e0a02 */
[----:B------:R-:W-:-:S04]  /*07f0*/  IADD3 R2, PT, PT, -R15, R2, RZ ;  /* 0x000000020f027210 */ /* 0x000fc80007ffe1ff */
[----:B------:R-:W-:Y:S02]  /*0800*/  LOP3.LUT P1, R8, R8, 0x3, RZ, 0xc0, !PT ;  /* 0x0000000308087812 */ /* 0x000fe4000782c0ff */
[----:B------:R-:W-:-:S11]  /*0810*/  ISETP.GT.U32.AND P0, PT, R2, -0x4, PT ;  /* 0xfffffffc0200780c */ /* 0x000fd60003f04070 */
[----:B------:R-:W-:Y:S05]  /*0820*/  @!P1 BRA `(.L_x_18) ;  /* 0x0000000000749947 */ /* 0x000fea0003800000 */
[----:B------:R-:W0:Y:S01]  /*0830*/  LDC.64 R2, c[0x0][0x380] ;  /* 0x0000e000ff027b82 */ /* 0x000e220000000a00 */
[----:B------:R-:W1:Y:S01]  /*0840*/  LDCU.64 UR6, c[0x0][0x390] ;  /* 0x00007200ff0677ac */ /* 0x000e620008000a00 */
[----:B------:R-:W-:Y:S01]  /*0850*/  IMAD.WIDE.U32 R6, R0, 0x4, RZ ;  /* 0x0000000400067825 */ /* 0x000fe200078e00ff */
[----:B------:R-:W-:-:S03]  /*0860*/  SHF.R.U32.HI R10, RZ, 0x1f, R14 ;  /* 0x0000001fff0a7819 */ /* 0x000fc6000001160e */
[----:B------:R-:W-:Y:S01]  /*0870*/  IMAD.SHL.U32 R9, R14, 0x2, RZ ;  /* 0x000000020e097824 */ /* 0x000fe200078e00ff */
[----:B------:R-:W-:Y:S01]  /*0880*/  LOP3.LUT R23, R10, 0x1, RZ, 0xc0, !PT ;  /* 0x000000010a177812 */ /* 0x000fe200078ec0ff */
[----:B------:R-:W-:-:S03]  /*0890*/  IMAD.WIDE.U32 R6, R17, 0x4, R6 ;  /* 0x0000000411067825 */ /* 0x000fc600078e0006 */
[----:B------:R-:W-:Y:S01]  /*08a0*/  LOP3.LUT R9, R9, 0xfffffffc, RZ, 0xc0, !PT ;  /* 0xfffffffc09097812 */ /* 0x000fe200078ec0ff */
[----:B------:R-:W-:Y:S01]  /*08b0*/  IMAD.IADD R17, R17, 0x1, R8 ;  /* 0x0000000111117824 */ /* 0x000fe200078e0208 */
[----:B-1----:R-:W-:-:S04]  /*08c0*/  IADD3 R6, P1, PT, R6, UR6, RZ ;  /* 0x0000000606067c10 */ /* 0x002fc8000ff3e0ff */
[----:B------:R-:W-:Y:S01]  /*08d0*/  IADD3.X R11, PT, PT, R7, UR7, RZ, P1, !PT ;  /* 0x00000007070b7c10 */ /* 0x000fe20008ffe4ff */
[C---:B0-----:R-:W-:Y:S01]  /*08e0*/  IMAD.WIDE.U32 R2, R18.reuse, 0x4, R2 ;  /* 0x0000000412027825 */ /* 0x041fe200078e0002 */
[----:B------:R-:W-:-:S03]  /*08f0*/  IADD3 R18, PT, PT, R18, R8, RZ ;  /* 0x0000000812127210 */ /* 0x000fc60007ffe0ff */
[----:B------:R-:W-:Y:S01]  /*0900*/  IMAD.MOV R8, RZ, RZ, -R8 ;  /* 0x000000ffff087224 */ /* 0x000fe200078e0a08 */
[----:B------:R-:W-:-:S05]  /*0910*/  IADD3 R9, P2, PT, R2, R9, RZ ;  /* 0x0000000902097210 */ /* 0x000fca0007f5e0ff */
[----:B------:R-:W-:-:S08]  /*0920*/  IMAD.X R10, R3, 0x1, R23, P2 ;  /* 0x00000001030a7824 */ /* 0x000fd000010e0617 */
.L_x_19:
[----:B0-----:R-:W-:Y:S02]  /*0930*/  IMAD.MOV.U32 R2, RZ, RZ, R9 ;  /* 0x000000ffff027224 */ /* 0x001fe400078e0009 */
[----:B------:R-:W-:-:S05]  /*0940*/  IMAD.MOV.U32 R3, RZ, RZ, R10 ;  /* 0x000000ffff037224 */ /* 0x000fca00078e000a */
[----:B------:R0:W2:Y:S01]  /*0950*/  LDG.E R7, desc[UR4][R2.64] ;  /* 0x0000000402077981 */ /* 0x0000a2000c1e1900 */
[----:B------:R-:W-:Y:S01]  /*0960*/  VIADD R8, R8, 0x1 ;  /* 0x0000000108087836 */ /* 0x000fe20000000000 */
[----:B------:R-:W-:-:S04]  /*0970*/  IADD3 R9, P3, PT, R9, 0x4, RZ ;  /* 0x0000000409097810 */ /* 0x000fc80007f7e0ff */
[----:B------:R-:W-:Y:S01]  /*0980*/  ISETP.NE.AND P1, PT, R8, RZ, PT ;  /* 0x000000ff0800720c */ /* 0x000fe20003f25270 */
[----:B------:R-:W-:Y:S01]  /*0990*/  IMAD.X R10, RZ, RZ, R10, P3 ;  /* 0x000000ffff0a7224 */ /* 0x000fe200018e060a */
[----:B0-----:R-:W-:Y:S01]  /*09a0*/  MOV R2, R6 ;  /* 0x0000000600027202 */ /* 0x001fe20000000f00 */
[----:B------:R-:W-:Y:S01]  /*09b0*/  IMAD.MOV.U32 R3, RZ, RZ, R11 ;  /* 0x000000ffff037224 */ /* 0x000fe200078e000b */
[----:B------:R-:W-:-:S04]  /*09c0*/  IADD3 R6, P2, PT, R6, 0x4, RZ ;  /* 0x0000000406067810 */ /* 0x000fc80007f5e0ff */
[----:B------:R-:W-:Y:S01]  /*09d0*/  IADD3.X R11, PT, PT, RZ, R11, RZ, P2, !PT ;  /* 0x0000000bff0b7210 */ /* 0x000fe200017fe4ff */
[----:B--2---:R0:W-:Y:S04]  /*09e0*/  STG.E desc[UR4][R2.64], R7 ;  /* 0x0000000702007986 */ /* 0x0041e8000c101904 */
[----:B------:R-:W-:Y:S05]  /*09f0*/  @P1 BRA `(.L_x_19) ;  /* 0xfffffffc00cc1947 */ /* 0x000fea000383ffff */
.L_x_18:
[----:B------:R-:W-:Y:S05]  /*0a00*/  BSYNC.RECONVERGENT B1 ;  /* 0x0000000000017941 */ /* 0x000fea0003800200 */
.L_x_17:
[----:B------:R-:W-:Y:S05]  /*0a10*/  @P0 BRA `(.L_x_16) ;  /* 0x0000000400c00947 */ /* 0x000fea0003800000 */
[----:B------:R-:W1:Y:S01]  /*0a20*/  LDCU.64 UR8, c[0x0][0x390] ;  /* 0x00007200ff0877ac */ /* 0x000e620008000a00 */
[----:B0-----:R-:W-:Y:S01]  /*0a30*/  IMAD.WIDE.U32 R2, R0, 0x4, RZ ;  /* 0x0000000400027825 */ /* 0x001fe200078e00ff */
[----:B------:R-:W-:Y:S01]  /*0a40*/  IADD3 R8, PT, PT, R19, -R18, RZ ;  /* 0x8000001213087210 */ /* 0x000fe20007ffe0ff */
[----:B------:R-:W-:Y:S01]  /*0a50*/  BSSY.RECONVERGENT B1, `(.L_x_20) ;  /* 0x0000041000017945 */ /* 0x000fe20003800200 */
[----:B------:R-:W0:Y:S01]  /*0a60*/  LDCU.64 UR6, c[0x0][0x380] ;  /* 0x00007000ff0677ac */ /* 0x000e220008000a00 */
[----:B------:R-:W-:Y:S01]  /*0a70*/  IMAD.SHL.U32 R6, R14, 0x2, RZ ;  /* 0x000000020e067824 */ /* 0x000fe200078e00ff */
[----:B------:R-:W-:Y:S01]  /*0a80*/  ISETP.GT.AND P1, PT, R8, 0xc, PT ;  /* 0x0000000c0800780c */ /* 0x000fe20003f24270 */
[----:B------:R-:W-:Y:S01]  /*0a90*/  IMAD.WIDE.U32 R2, R17, 0x4, R2 ;  /* 0x0000000411027825 */ /* 0x000fe200078e0002 */
[----:B------:R-:W-:Y:S02]  /*0aa0*/  SHF.R.U32.HI R14, RZ, 0x1f, R14 ;  /* 0x0000001fff0e7819 */ /* 0x000fe4000001160e */
[----:B------:R-:W-:-:S02]  /*0ab0*/  LOP3.LUT R6, R6, 0xfffffffc, RZ, 0xc0, !PT ;  /* 0xfffffffc06067812 */ /* 0x000fc400078ec0ff */
[----:B------:R-:W-:Y:S02]  /*0ac0*/  LOP3.LUT R14, R14, 0x1, RZ, 0xc0, !PT ;  /* 0x000000010e0e7812 */ /* 0x000fe400078ec0ff */
[----:B-1----:R-:W-:Y:S02]  /*0ad0*/  IADD3 R7, P4, PT, R2, UR8, RZ ;  /* 0x0000000802077c10 */ /* 0x002fe4000ff9e0ff */
[----:B0-----:R-:W-:Y:S02]  /*0ae0*/  IADD3 R2, P0, PT, R6, UR6, RZ ;  /* 0x0000000606027c10 */ /* 0x001fe4000ff1e0ff */
[----:B------:R-:W-:Y:S02]  /*0af0*/  IADD3 R6, P3, PT, R7, 0x8, RZ ;  /* 0x0000000807067810 */ /* 0x000fe40007f7e0ff */
[----:B------:R-:W-:Y:S02]  /*0b00*/  IADD3 R2, P2, PT, R2, 0x8, RZ ;  /* 0x0000000802027810 */ /* 0x000fe40007f5e0ff */
[----:B------:R-:W-:-:S02]  /*0b10*/  IADD3.X R7, PT, PT, RZ, UR9, R3, P3, P4 ;  /* 0x00000009ff077c10 */ /* 0x000fc40009fe8403 */
[----:B------:R-:W-:Y:S02]  /*0b20*/  IADD3.X R3, PT, PT, RZ, UR7, R14, P2, P0 ;  /* 0x00000007ff037c10 */ /* 0x000fe400097e040e */
[----:B------:R-:W-:Y:S01]  /*0b30*/  PLOP3.LUT P0, PT, PT, PT, PT, 0x80, 0x8 ;  /* 0x000000000008781c */ /* 0x000fe20003f0f070 */
[----:B------:R-:W-:-:S12]  /*0b40*/  @!P1 BRA `(.L_x_21) ;  /* 0x0000000000c49947 */ /* 0x000fd80003800000 */
[----:B------:R-:W-:Y:S01]  /*0b50*/  PLOP3.LUT P0, PT, PT, PT, PT, 0x8, 0x80 ;  /* 0x000000000080781c */ /* 0x000fe20003f0e170 */
[----:B------:R-:W-:-:S12]  /*0b60*/  VIADD R23, R19, 0xfffffff4 ;  /* 0xfffffff413177836 */ /* 0x000fd80000000000 */
.L_x_22:
[----:B------:R-:W-:-:S05]  /*0b70*/  IMAD.WIDE R8, R18, 0x4, R2 ;  /* 0x0000000412087825 */ /* 0x000fca00078e0202 */
[----:B------:R-:W2:Y:S04]  /*0b80*/  LDG.E R25, desc[UR4][R8.64+-0x8] ;  /* 0xfffff80408197981 */ /* 0x000ea8000c1e1900 */
[----:B--2---:R0:W-:Y:S04]  /*0b90*/  STG.E desc[UR4][R6.64+-0x8], R25 ;  /* 0xfffff81906007986 */ /* 0x0041e8000c101904 */
[----:B------:R-:W2:Y:S04]  /*0ba0*/  LDG.E R27, desc[UR4][R8.64+-0x4] ;  /* 0xfffffc04081b7981 */ /* 0x000ea8000c1e1900 */
[----:B--2---:R1:W-:Y:S04]  /*0bb0*/  STG.E desc[UR4][R6.64+-0x4], R27 ;  /* 0xfffffc1b06007986 */ /* 0x0043e8000c101904 */
[----:B------:R-:W2:Y:S01]  /*0bc0*/  LDG.E R29, desc[UR4][R8.64] ;  /* 0x00000004081d7981 */ /* 0x000ea2000c1e1900 */
[----:B------:R-:W-:-:S03]  /*0bd0*/  VIADD R11, R18, 0x4 ;  /* 0x00000004120b7836 */ /* 0x000fc60000000000 */
[----:B--2---:R2:W-:Y:S04]  /*0be0*/  STG.E desc[UR4][R6.64], R29 ;  /* 0x0000001d06007986 */ /* 0x0045e8000c101904 */
[----:B------:R-:W3:Y:S01]  /*0bf0*/  LDG.E R14, desc[UR4][R8.64+0x4] ;  /* 0x00000404080e7981 */ /* 0x000ee2000c1e1900 */
[----:B------:R-:W-:-:S03]  /*0c00*/  IMAD.WIDE R10, R11, 0x4, R2 ;  /* 0x000000040b0a7825 */ /* 0x000fc600078e0202 */
[----:B---3--:R3:W-:Y:S04]  /*0c10*/  STG.E desc[UR4][R6.64+0x4], R14 ;  /* 0x0000040e06007986 */ /* 0x0087e8000c101904 */
[----:B------:R-:W4:Y:S04]  /*0c20*/  LDG.E R20, desc[UR4][R10.64+-0x8] ;  /* 0xfffff8040a147981 */ /* 0x000f28000c1e1900 */
[----:B----4-:R4:W-:Y:S04]  /*0c30*/  STG.E desc[UR4][R6.64+0x8], R20 ;  /* 0x0000081406007986 */ /* 0x0109e8000c101904 */
[----:B0-----:R-:W5:Y:S04]  /*0c40*/  LDG.E R25, desc[UR4][R10.64+-0x4] ;  /* 0xfffffc040a197981 */ /* 0x001f68000c1e1900 */
[----:B-----5:R0:W-:Y:S04]  /*0c50*/  STG.E desc[UR4][R6.64+0xc], R25 ;  /* 0x00000c1906007986 */ /* 0x0201e8000c101904 */
[----:B-1----:R-:W5:Y:S01]  /*0c60*/  LDG.E R27, desc[UR4][R10.64] ;  /* 0x000000040a1b7981 */ /* 0x002f62000c1e1900 */
[----:B------:R-:W-:-:S03]  /*0c70*/  IADD3 R9, PT, PT, R18, 0x8, RZ ;  /* 0x0000000812097810 */ /* 0x000fc60007ffe0ff */
[----:B-----5:R1:W-:Y:S04]  /*0c80*/  STG.E desc[UR4][R6.64+0x10], R27 ;  /* 0x0000101b06007986 */ /* 0x0203e8000c101904 */
[----:B--2---:R-:W2:Y:S01]  /*0c90*/  LDG.E R29, desc[UR4][R10.64+0x4] ;  /* 0x000004040a1d7981 */ /* 0x004ea2000c1e1900 */
[----:B------:R-:W-:-:S03]  /*0ca0*/  IMAD.WIDE R8, R9, 0x4, R2 ;  /* 0x0000000409087825 */ /* 0x000fc600078e0202 */
[----:B--2---:R2:W-:Y:S04]  /*0cb0*/  STG.E desc[UR4][R6.64+0x14], R29 ;  /* 0x0000141d06007986 */ /* 0x0045e8000c101904 */
[----:B---3--:R-:W3:Y:S04]  /*0cc0*/  LDG.E R14, desc[UR4][R8.64+-0x8] ;  /* 0xfffff804080e7981 */ /* 0x008ee8000c1e1900 */
[----:B---3--:R3:W-:Y:S04]  /*0cd0*/  STG.E desc[UR4][R6.64+0x18], R14 ;  /* 0x0000180e06007986 */ /* 0x0087e8000c101904 */
[----:B----4-:R-:W4:Y:S04]  /*0ce0*/  LDG.E R20, desc[UR4][R8.64+-0x4] ;  /* 0xfffffc0408147981 */ /* 0x010f28000c1e1900 */
[----:B----4-:R4:W-:Y:S04]  /*0cf0*/  STG.E desc[UR4][R6.64+0x1c], R20 ;  /* 0x00001c1406007986 */ /* 0x0109e8000c101904 */
[----:B0-----:R-:W5:Y:S01]  /*0d00*/  LDG.E R25, desc[UR4][R8.64] ;  /* 0x0000000408197981 */ /* 0x001f62000c1e1900 */
[----:B------:R-:W-:-:S03]  /*0d10*/  VIADD R11, R18, 0xc ;  /* 0x0000000c120b7836 */ /* 0x000fc60000000000 */
[----:B-----5:R0:W-:Y:S04]  /*0d20*/  STG.E desc[UR4][R6.64+0x20], R25 ;  /* 0x0000201906007986 */ /* 0x0201e8000c101904 */
[----:B-1----:R-:W5:Y:S01]  /*0d30*/  LDG.E R27, desc[UR4][R8.64+0x4] ;  /* 0x00000404081b7981 */ /* 0x002f62000c1e1900 */
[----:B------:R-:W-:-:S03]  /*0d40*/  IMAD.WIDE R10, R11, 0x4, R2 ;  /* 0x000000040b0a7825 */ /* 0x000fc600078e0202 */
[----:B-----5:R-:W-:Y:S04]  /*0d50*/  STG.E desc[UR4][R6.64+0x24], R27 ;  /* 0x0000241b06007986 */ /* 0x020fe8000c101904 */
[----:B--2---:R-:W2:Y:S04]  /*0d60*/  LDG.E R29, desc[UR4][R10.64+-0x8] ;  /* 0xfffff8040a1d7981 */ /* 0x004ea8000c1e1900 */
[----:B--2---:R-:W-:Y:S04]  /*0d70*/  STG.E desc[UR4][R6.64+0x28], R29 ;  /* 0x0000281d06007986 */ /* 0x004fe8000c101904 */
[----:B---3--:R-:W2:Y:S04]  /*0d80*/  LDG.E R14, desc[UR4][R10.64+-0x4] ;  /* 0xfffffc040a0e7981 */ /* 0x008ea8000c1e1900 */
[----:B--2---:R-:W-:Y:S04]  /*0d90*/  STG.E desc[UR4][R6.64+0x2c], R14 ;  /* 0x00002c0e06007986 */ /* 0x004fe8000c101904 */
[----:B----4-:R-:W2:Y:S01]  /*0da0*/  LDG.E R20, desc[UR4][R10.64] ;  /* 0x000000040a147981 */ /* 0x010ea2000c1e1900 */
[----:B------:R-:W-:-:S05]  /*0db0*/  VIADD R18, R18, 0x10 ;  /* 0x0000001012127836 */ /* 0x000fca0000000000 */
[----:B------:R-:W-:Y:S01]  /*0dc0*/  ISETP.GE.AND P1, PT, R18, R23, PT ;  /* 0x000000171200720c */ /* 0x000fe20003f26270 */
[----:B--2---:R-:W-:Y:S04]  /*0dd0*/  STG.E desc[UR4][R6.64+0x30], R20 ;  /* 0x0000301406007986 */ /* 0x004fe8000c101904 */
[----:B0-----:R-:W2:Y:S01]  /*0de0*/  LDG.E R25, desc[UR4][R10.64+0x4] ;  /* 0x000004040a197981 */ /* 0x001ea2000c1e1900 */
[----:B------:R-:W-:Y:S01]  /*0df0*/  IADD3 R8, P2, PT, R6, 0x40, RZ ;  /* 0x0000004006087810 */ /* 0x000fe20007f5e0ff */
[----:B------:R-:W-:-:S03]  /*0e00*/  VIADD R17, R17, 0x10 ;  /* 0x0000001011117836 */ /* 0x000fc60000000000 */
[----:B------:R-:W-:Y:S01]  /*0e10*/  IADD3.X R9, PT, PT, RZ, R7, RZ, P2, !PT ;  /* 0x00000007ff097210 */ /* 0x000fe200017fe4ff */
[----:B--2---:R0:W-:Y:S02]  /*0e20*/  STG.E desc[UR4][R6.64+0x34], R25 ;  /* 0x0000341906007986 */ /* 0x0041e4000c101904 */
[----:B0-----:R-:W-:Y:S01]  /*0e30*/  IMAD.MOV.U32 R6, RZ, RZ, R8 ;  /* 0x000000ffff067224 */ /* 0x001fe200078e0008 */
[----:B------:R-:W-:Y:S01]  /*0e40*/  MOV R7, R9 ;  /* 0x0000000900077202 */ /* 0x000fe20000000f00 */
[----:B------:R-:W-:Y:S06]  /*0e50*/  @!P1 BRA `(.L_x_22) ;  /* 0xfffffffc00449947 */ /* 0x000fec000383ffff */
.L_x_21:
[----:B------:R-:W-:Y:S05]  /*0e60*/  BSYNC.RECONVERGENT B1 ;  /* 0x0000000000017941 */ /* 0x000fea0003800200 */
.L_x_20:
[----:B------:R-:W-:Y:S01]  /*0e70*/  IMAD.IADD R8, R19, 0x1, -R18 ;  /* 0x0000000113087824 */ /* 0x000fe200078e0a12 */
[----:B------:R-:W-:Y:S04]  /*0e80*/  BSSY.RECONVERGENT B1, `(.L_x_23) ;  /* 0x000001d000017945 */ /* 0x000fe80003800200 */
[----:B------:R-:W-:-:S13]  /*0e90*/  ISETP.GT.AND P1, PT, R8, 0x4, PT ;  /* 0x000000040800780c */ /* 0x000fda0003f24270 */
[----:B------:R-:W-:Y:S05]  /*0ea0*/  @!P1 BRA `(.L_x_24) ;  /* 0x0000000000689947 */ /* 0x000fea0003800000 */
        /* <DEDUP_REMOVED lines=10> */
[----:B---3--:R-:W-:Y:S04]  /*0f50*/  STG.E desc[UR4][R6.64+0x4], R29 ;  /* 0x0000041d06007986 */ /* 0x008fe8000c101904 */
[----:B------:R-:W3:Y:S04]  /*0f60*/  LDG.E R14, desc[UR4][R10.64+-0x8] ;  /* 0xfffff8040a0e7981 */ /* 0x000ee8000c1e1900 */
[----:B---3--:R-:W-:Y:S04]  /*0f70*/  STG.E desc[UR4][R6.64+0x8], R14 ;  /* 0x0000080e06007986 */ /* 0x008fe8000c101904 */
[----:B0-----:R-:W3:Y:S04]  /*0f80*/  LDG.E R23, desc[UR4][R10.64+-0x4] ;  /* 0xfffffc040a177981 */ /* 0x001ee8000c1e1900 */
[----:B---3--:R-:W-:Y:S04]  /*0f90*/  STG.E desc[UR4][R6.64+0xc], R23 ;  /* 0x00000c1706007986 */ /* 0x008fe8000c101904 */
[----:B-1----:R-:W3:Y:S01]  /*0fa0*/  LDG.E R25, desc[UR4][R10.64] ;  /* 0x000000040a197981 */ /* 0x002ee2000c1e1900 */
[----:B------:R-:W-:-:S03]  /*0fb0*/  IADD3 R8, P1, PT, R6, 0x20, RZ ;  /* 0x0000002006087810 */ /* 0x000fc60007f3e0ff */
[----:B---3--:R-:W-:Y:S04]  /*0fc0*/  STG.E desc[UR4][R6.64+0x10], R25 ;  /* 0x0000101906007986 */ /* 0x008fe8000c101904 */
[----:B--2---:R-:W2:Y:S01]  /*0fd0*/  LDG.E R27, desc[UR4][R10.64+0x4] ;  /* 0x000004040a1b7981 */ /* 0x004ea2000c1e1900 */
[----:B------:R-:W-:Y:S01]  /*0fe0*/  IADD3.X R9, PT, PT, RZ, R7, RZ, P1, !PT ;  /* 0x00000007ff097210 */ /* 0x000fe20000ffe4ff */
[----:B------:R-:W-:Y:S01]  /*0ff0*/  VIADD R17, R17, 0x8 ;  /* 0x0000000811117836 */ /* 0x000fe20000000000 */
[----:B------:R-:W-:Y:S01]  /*1000*/  PLOP3.LUT P0, PT, PT, PT, PT, 0x8, 0x80 ;  /* 0x000000000080781c */ /* 0x000fe20003f0e170 */
[----:B------:R-:W-:Y:S01]  /*1010*/  VIADD R18, R18, 0x8 ;  /* 0x0000000812127836 */ /* 0x000fe20000000000 */
[----:B--2---:R0:W-:Y:S02]  /*1020*/  STG.E desc[UR4][R6.64+0x14], R27 ;  /* 0x0000141b06007986 */ /* 0x0041e4000c101904 */
[----:B0-----:R-:W-:Y:S01]  /*1030*/  MOV R6, R8 ;  /* 0x0000000800067202 */ /* 0x001fe20000000f00 */
[----:B------:R-:W-:-:S08]  /*1040*/  IMAD.MOV.U32 R7, RZ, RZ, R9 ;  /* 0x000000ffff077224 */ /* 0x000fd000078e0009 */
.L_x_24:
[----:B------:R-:W-:Y:S05]  /*1050*/  BSYNC.RECONVERGENT B1 ;  /* 0x0000000000017941 */ /* 0x000fea0003800200 */
.L_x_23:
[----:B------:R-:W-:-:S13]  /*1060*/  ISETP.LT.OR P0, PT, R18, R19, P0 ;  /* 0x000000131200720c */ /* 0x000fda0000701670 */
[----:B------:R-:W-:Y:S05]  /*1070*/  @!P0 BRA `(.L_x_16) ;  /* 0x0000000000288947 */ /* 0x000fea0003800000 */
[----:B------:R-:W-:-:S05]  /*1080*/  IMAD.WIDE R2, R18, 0x4, R2 ;  /* 0x0000000412027825 */ /* 0x000fca00078e0202 */
[----:B------:R-:W2:Y:S04]  /*1090*/  LDG.E R9, desc[UR4][R2.64+-0x8] ;  /* 0xfffff80402097981 */ /* 0x000ea8000c1e1900 */
[----:B--2---:R1:W-:Y:S04]  /*10a0*/  STG.E desc[UR4][R6.64+-0x8], R9 ;  /* 0xfffff80906007986 */ /* 0x0043e8000c101904 */
[----:B------:R-:W2:Y:S04]  /*10b0*/  LDG.E R11, desc[UR4][R2.64+-0x4] ;  /* 0xfffffc04020b7981 */ /* 0x000ea8000c1e1900 */
[----:B--2---:R1:W-:Y:S04]  /*10c0*/  STG.E desc[UR4][R6.64+-0x4], R11 ;  /* 0xfffffc0b06007986 */ /* 0x0043e8000c101904 */
[----:B------:R-:W2:Y:S04]  /*10d0*/  LDG.E R19, desc[UR4][R2.64] ;  /* 0x0000000402137981 */ /* 0x000ea8000c1e1900 */
[----:B--2---:R1:W-:Y:S04]  /*10e0*/  STG.E desc[UR4][R6.64], R19 ;  /* 0x0000001306007986 */ /* 0x0043e8000c101904 */
[----:B------:R-:W2:Y:S01]  /*10f0*/  LDG.E R23, desc[UR4][R2.64+0x4] ;  /* 0x0000040402177981 */ /* 0x000ea2000c1e1900 */
[----:B------:R-:W-:-:S03]  /*1100*/  VIADD R17, R17, 0x4 ;  /* 0x0000000411117836 */ /* 0x000fc60000000000 */
[----:B--2---:R1:W-:Y:S04]  /*1110*/  STG.E desc[UR4][R6.64+0x4], R23 ;  /* 0x0000041706007986 */ /* 0x0043e8000c101904 */
.L_x_16:
[----:B------:R-:W-:Y:S05]  /*1120*/  BSYNC.RECONVERGENT B0 ;  /* 0x0000000000007941 */ /* 0x000fea0003800200 */
.L_x_15:
[----:B------:R-:W-:-:S13]  /*1130*/  ISETP.GE.AND P0, PT, R21, R16, PT ;  /* 0x000000101500720c */ /* 0x000fda0003f06270 */
[----:B------:R-:W-:Y:S05]  /*1140*/  @P0 EXIT ;  /* 0x000000000000094d */ /* 0x000fea0003800000 */
[----:B------:R-:W-:Y:S01]  /*1150*/  IADD3 R13, PT, PT, R13, R12, RZ ;  /* 0x0000000c0d0d7210 */ /* 0x000fe20007ffe0ff */
[----:B-1----:R-:W-:Y:S01]  /*1160*/  IMAD.IADD R6, R0, 0x1, R15 ;  /* 0x0000000100067824 */ /* 0x002fe200078e020f */
[-C--:B0-----:R-:W-:Y:S01]  /*1170*/  IADD3 R2, PT, PT, R15, R21.reuse, R0 ;  /* 0x000000150f027210 */ /* 0x081fe20007ffe000 */
[----:B------:R-:W-:Y:S03]  /*1180*/  BSSY.RECONVERGENT B0, `(.L_x_25) ;  /* 0x0000018000007945 */ /* 0x000fe60003800200 */
[----:B------:R-:W-:Y:S01]  /*1190*/  IADD3 R6, PT, PT, R6, R21, -R13 ;  /* 0x0000001506067210 */ /* 0x000fe20007ffe80d */
[----:B------:R-:W-:-:S03]  /*11a0*/  IMAD.IADD R2, R13, 0x1, -R2 ;  /* 0x000000010d027824 */ /* 0x000fc600078e0a02 */
[----:B------:R-:W-:Y:S02]  /*11b0*/  ISETP.GT.U32.AND P1, PT, R6, -0x4, PT ;  /* 0xfffffffc0600780c */ /* 0x000fe40003f24070 */
[----:B------:R-:W-:-:S13]  /*11c0*/  LOP3.LUT P0, R10, R2, 0x3, RZ, 0xc0, !PT ;  /* 0x00000003020a7812 */ /* 0x000fda000780c0ff */
[----:B------:R-:W-:Y:S05]  /*11d0*/  @!P0 BRA `(.L_x_26) ;  /* 0x0000000000488947 */ /* 0x000fea0003800000 */
[----:B------:R-:W2:Y:S01]  /*11e0*/  LDCU.64 UR6, c[0x0][0x390] ;  /* 0x00007200ff0677ac */ /* 0x000ea20008000a00 */
[----:B------:R-:W-:Y:S01]  /*11f0*/  IMAD.WIDE.U32 R2, R0, 0x4, RZ ;  /* 0x0000000400027825 */ /* 0x000fe200078e00ff */
[----:B------:R-:W-:-:S03]  /*1200*/  IADD3 R6, PT, PT, -R10, RZ, RZ ;  /* 0x000000ff0a067210 */ /* 0x000fc60007ffe1ff */
[----:B------:R-:W-:-:S04]  /*1210*/  IMAD.WIDE.U32 R2, R17, 0x4, R2 ;  /* 0x0000000411027825 */ /* 0x000fc800078e0002 */
[----:B------:R-:W-:Y:S01]  /*1220*/  IMAD.IADD R17, R17, 0x1, R10 ;  /* 0x0000000111117824 */ /* 0x000fe200078e020a */
[----:B--2---:R-:W-:-:S04]  /*1230*/  IADD3 R8, P0, PT, R2, UR6, RZ ;  /* 0x0000000602087c10 */ /* 0x004fc8000ff1e0ff */
[----:B------:R-:W-:-:S09]  /*1240*/  IADD3.X R9, PT, PT, R3, UR7, RZ, P0, !PT ;  /* 0x0000000703097c10 */ /* 0x000fd200087fe4ff */
.L_x_27:
[----:B0-----:R-:W-:-:S05]  /*1250*/  IMAD.WIDE R2, R21, 0x4, R4 ;  /* 0x0000000415027825 */ /* 0x001fca00078e0204 */
[----:B------:R0:W2:Y:S01]  /*1260*/  LDG.E R7, desc[UR4][R2.64] ;  /* 0x0000000402077981 */ /* 0x0000a2000c1e1900 */
[----:B------:R-:W-:Y:S02]  /*1270*/  VIADD R6, R6, 0x1 ;  /* 0x0000000106067836 */ /* 0x000fe40000000000 */
[----:B------:R-:W-:-:S03]  /*1280*/  VIADD R21, R21, 0x1 ;  /* 0x0000000115157836 */ /* 0x000fc60000000000 */
[----:B------:R-:W-:Y:S01]  /*1290*/  ISETP.NE.AND P0, PT, R6, RZ, PT ;  /* 0x000000ff0600720c */ /* 0x000fe20003f05270 */
[----:B0-----:R-:W-:Y:S01]  /*12a0*/  IMAD.MOV.U32 R2, RZ, RZ, R8 ;  /* 0x000000ffff027224 */ /* 0x001fe200078e0008 */
[----:B------:R-:W-:Y:S02]  /*12b0*/  MOV R3, R9 ;  /* 0x0000000900037202 */ /* 0x000fe40000000f00 */
[----:B------:R-:W-:-:S04]  /*12c0*/  IADD3 R8, P2, PT, R8, 0x4, RZ ;  /* 0x0000000408087810 */ /* 0x000fc80007f5e0ff */
[----:B------:R-:W-:Y:S01]  /*12d0*/  IADD3.X R9, PT, PT, RZ, R9, RZ, P2, !PT ;  /* 0x00000009ff097210 */ /* 0x000fe200017fe4ff */
[----:B--2---:R0:W-:Y:S04]  /*12e0*/  STG.E desc[UR4][R2.64], R7 ;  /* 0x0000000702007986 */ /* 0x0041e8000c101904 */
[----:B------:R-:W-:Y:S05]  /*12f0*/  @P0 BRA `(.L_x_27) ;  /* 0xfffffffc00d40947 */ /* 0x000fea000383ffff */
.L_x_26:
[----:B------:R-:W-:Y:S05]  /*1300*/  BSYNC.RECONVERGENT B0 ;  /* 0x0000000000007941 */ /* 0x000fea0003800200 */
.L_x_25:
[----:B------:R-:W-:Y:S05]  /*1310*/  @P1 EXIT ;  /* 0x000000000000194d */ /* 0x000fea0003800000 */
[----:B------:R-:W1:Y:S01]  /*1320*/  LDCU.64 UR6, c[0x0][0x390] ;  /* 0x00007200ff0677ac */ /* 0x000e620008000a00 */
[----:B0-----:R-:W-:Y:S01]  /*1330*/  IMAD.WIDE.U32 R2, R0, 0x4, RZ ;  /* 0x0000000400027825 */ /* 0x001fe200078e00ff */
[----:B------:R-:W-:Y:S01]  /*1340*/  IADD3 R4, P0, PT, R4, 0x8, RZ ;  /* 0x0000000804047810 */ /* 0x000fe20007f1e0ff */
[----:B------:R-:W-:Y:S02]  /*1350*/  BSSY.RECONVERGENT B0, `(.L_x_28) ;  /* 0x000003a000007945 */ /* 0x000fe40003800200 */
[----:B------:R-:W-:Y:S02]  /*1360*/  IMAD.IADD R0, R16, 0x1, -R21 ;  /* 0x0000000110007824 */ /* 0x000fe400078e0a15 */
[----:B------:R-:W-:-:S03]  /*1370*/  IMAD.WIDE.U32 R2, R17, 0x4, R2 ;  /* 0x0000000411027825 */ /* 0x000fc600078e0002 */
[----:B------:R-:W-:Y:S01]  /*1380*/  ISETP.GT.AND P1, PT, R0, 0xc, PT ;  /* 0x0000000c0000780c */ /* 0x000fe20003f24270 */
[----:B------:R-:W-:Y:S01]  /*1390*/  IMAD.X R5, RZ, RZ, R5, P0 ;  /* 0x000000ffff057224 */ /* 0x000fe200000e0605 */
[----:B------:R-:W-:Y:S02]  /*13a0*/  PLOP3.LUT P0, PT, PT, PT, PT, 0x80, 0x8 ;  /* 0x000000000008781c */ /* 0x000fe40003f0f070 */
[----:B-1----:R-:W-:-:S04]  /*13b0*/  IADD3 R2, P2, PT, R2, UR6, RZ ;  /* 0x0000000602027c10 */ /* 0x002fc8000ff5e0ff */
[----:B------:R-:W-:-:S04]  /*13c0*/  IADD3 R2, P3, PT, R2, 0x8, RZ ;  /* 0x0000000802027810 */ /* 0x000fc80007f7e0ff */
[----:B------:R-:W-:Y:S01]  /*13d0*/  IADD3.X R3, PT, PT, RZ, UR7, R3, P3, P2 ;  /* 0x00000007ff037c10 */ /* 0x000fe20009fe4403 */
[----:B------:R-:W-:Y:S08]  /*13e0*/  @!P1 BRA `(.L_x_29) ;  /* 0x0000000000c09947 */ /* 0x000ff00003800000 */
[----:B------:R-:W-:Y:S02]  /*13f0*/  PLOP3.LUT P0, PT, PT, PT, PT, 0x8, 0x80 ;  /* 0x000000000080781c */ /* 0x000fe40003f0e170 */
[----:B------:R-:W-:-:S11]  /*1400*/  IADD3 R0, PT, PT, R16, -0xc, RZ ;  /* 0xfffffff410007810 */ /* 0x000fd60007ffe0ff */
.L_x_30:
[----:B------:R-:W-:-:S05]  /*1410*/  IMAD.WIDE R6, R21, 0x4, R4 ;  /* 0x0000000415067825 */ /* 0x000fca00078e0204 */
[----:B------:R-:W3:Y:S04]  /*1420*/  LDG.E R11, desc[UR4][R6.64+-0x8] ;  /* 0xfffff804060b7981 */ /* 0x000ee8000c1e1900 */
[----:B---3--:R0:W-:Y:S04]  /*1430*/  STG.E desc[UR4][R2.64+-0x8], R11 ;  /* 0xfffff80b02007986 */ /* 0x0081e8000c101904 */
[----:B------:R-:W3:Y:S04]  /*1440*/  LDG.E R13, desc[UR4][R6.64+-0x4] ;  /* 0xfffffc04060d7981 */ /* 0x000ee8000c1e1900 */
[----:B---3--:R1:W-:Y:S04]  /*1450*/  STG.E desc[UR4][R2.64+-0x4], R13 ;  /* 0xfffffc0d02007986 */ /* 0x0083e8000c101904 */
[----:B------:R-:W3:Y:S01]  /*1460*/  LDG.E R15, desc[UR4][R6.64] ;  /* 0x00000004060f7981 */ /* 0x000ee2000c1e1900 */
[----:B--2---:R-:W-:-:S03]  /*1470*/  VIADD R9, R21, 0x4 ;  /* 0x0000000415097836 */ /* 0x004fc60000000000 */
[----:B---3--:R2:W-:Y:S04]  /*1480*/  STG.E desc[UR4][R2.64], R15 ;  /* 0x0000000f02007986 */ /* 0x0085e8000c101904 */
        /* <DEDUP_REMOVED lines=8> */
[----:B------:R-:W-:-:S03]  /*1510*/  VIADD R7, R21, 0x8 ;  /* 0x0000000815077836 */ /* 0x000fc60000000000 */
        /* <DEDUP_REMOVED lines=9> */
[----:B------:R-:W-:-:S03]  /*15b0*/  IADD3 R9, PT, PT, R21, 0xc, RZ ;  /* 0x0000000c15097810 */ /* 0x000fc60007ffe0ff */
        /* <DEDUP_REMOVED lines=13> */
[----:B------:R-:W-:-:S05]  /*1690*/  IADD3 R6, P2, PT, R2, 0x40, RZ ;  /* 0x0000004002067810 */ /* 0x000fca0007f5e0ff */
[----:B------:R-:W-:Y:S01]  /*16a0*/  IMAD.X R7, RZ, RZ, R3, P2 ;  /* 0x000000ffff077224 */ /* 0x000fe200010e0603 */
[----:B--2---:R0:W-:Y:S02]  /*16b0*/  STG.E desc[UR4][R2.64+0x34], R11 ;  /* 0x0000340b02007986 */ /* 0x0041e4000c101904 */
[----:B0-----:R-:W-:Y:S01]  /*16c0*/  MOV R2, R6 ;  /* 0x0000000600027202 */ /* 0x001fe20000000f00 */
[----:B------:R-:W-:Y:S01]  /*16d0*/  IMAD.MOV.U32 R3, RZ, RZ, R7 ;  /* 0x000000ffff037224 */ /* 0x000fe200078e0007 */
[----:B------:R-:W-:Y:S06]  /*16e0*/  @!P1 BRA `(.L_x_30) ;  /* 0xfffffffc00489947 */ /* 0x000fec000383ffff */
.L_x_29:
[----:B------:R-:W-:Y:S05]  /*16f0*/  BSYNC.RECONVERGENT B0 ;  /* 0x0000000000007941 */ /* 0x000fea0003800200 */
.L_x_28:
[----:B------:R-:W-:Y:S01]  /*1700*/  IMAD.IADD R0, R16, 0x1, -R21 ;  /* 0x0000000110007824 */ /* 0x000fe200078e0a15 */
[----:B------:R-:W-:Y:S04]  /*1710*/  BSSY.RECONVERGENT B0, `(.L_x_31) ;  /* 0x000001c000007945 */ /* 0x000fe80003800200 */
[----:B------:R-:W-:-:S13]  /*1720*/  ISETP.GT.AND P1, PT, R0, 0x4, PT ;  /* 0x000000040000780c */ /* 0x000fda0003f24270 */
[----:B------:R-:W-:Y:S05]  /*1730*/  @!P1 BRA `(.L_x_32) ;  /* 0x0000000000649947 */ /* 0x000fea0003800000 */
[----:B------:R-:W-:-:S05]  /*1740*/  IMAD.WIDE R6, R21, 0x4, R4 ;  /* 0x0000000415067825 */ /* 0x000fca00078e0204 */
[----:B------:R-:W3:Y:S04]  /*1750*/  LDG.E R11, desc[UR4][R6.64+-0x8] ;  /* 0xfffff804060b7981 */ /* 0x000ee8000c1e1900 */
[----:B---3--:R0:W-:Y:S04]  /*1760*/  STG.E desc[UR4][R2.64+-0x8], R11 ;  /* 0xfffff80b02007986 */ /* 0x0081e8000c101904 */
[----:B------:R-:W3:Y:S04]  /*1770*/  LDG.E R13, desc[UR4][R6.64+-0x4] ;  /* 0xfffffc04060d7981 */ /* 0x000ee8000c1e1900 */
[----:B---3--:R1:W-:Y:S04]  /*1780*/  STG.E desc[UR4][R2.64+-0x4], R13 ;  /* 0xfffffc0d02007986 */ /* 0x0083e8000c101904 */
[----:B------:R-:W3:Y:S01]  /*1790*/  LDG.E R15, desc[UR4][R6.64] ;  /* 0x00000004060f7981 */ /* 0x000ee2000c1e1900 */
[----:B--2---:R-:W-:-:S03]  /*17a0*/  IADD3 R9, PT, PT, R21, 0x4, RZ ;  /* 0x0000000415097810 */ /* 0x004fc60007ffe0ff */
[----:B---3--:R2:W-:Y:S04]  /*17b0*/  STG.E desc[UR4][R2.64], R15 ;  /* 0x0000000f02007986 */ /* 0x0085e8000c101904 */
        /* <DEDUP_REMOVED lines=11> */
[----:B------:R-:W-:Y:S01]  /*1870*/  IMAD.X R7, RZ, RZ, R3, P1 ;  /* 0x000000ffff077224 */ /* 0x000fe200008e0603 */
[----:B------:R-:W-:Y:S01]  /*1880*/  PLOP3.LUT P0, PT, PT, PT, PT, 0x8, 0x80 ;  /* 0x000000000080781c */ /* 0x000fe20003f0e170 */
[----:B------:R-:W-:Y:S01]  /*1890*/  VIADD R21, R21, 0x8 ;  /* 0x0000000815157836 */ /* 0x000fe20000000000 */
[----:B--2---:R0:W-:Y:S02]  /*18a0*/  STG.E desc[UR4][R2.64+0x14], R15 ;  /* 0x0000140f02007986 */ /* 0x0041e4000c101904 */
[----:B0-----:R-:W-:Y:S01]  /*18b0*/  MOV R2, R0 ;  /* 0x0000000000027202 */ /* 0x001fe20000000f00 */
[----:B------:R-:W-:-:S08]  /*18c0*/  IMAD.MOV.U32 R3, RZ, RZ, R7 ;  /* 0x000000ffff037224 */ /* 0x000fd000078e0007 */
.L_x_32:
[----:B------:R-:W-:Y:S05]  /*18d0*/  BSYNC.RECONVERGENT B0 ;  /* 0x0000000000007941 */ /* 0x000fea0003800200 */
.L_x_31:
[----:B------:R-:W-:-:S13]  /*18e0*/  ISETP.LT.OR P0, PT, R21, R16, P0 ;  /* 0x000000101500720c */ /* 0x000fda0000701670 */
[----:B------:R-:W-:Y:S05]  /*18f0*/  @!P0 EXIT ;  /* 0x000000000000894d */ /* 0x000fea0003800000 */
[----:B------:R-:W-:-:S05]  /*1900*/  IMAD.WIDE R4, R21, 0x4, R4 ;  /* 0x0000000415047825 */ /* 0x000fca00078e0204 */
[----:B------:R-:W3:Y:S04]  /*1910*/  LDG.E R7, desc[UR4][R4.64+-0x8] ;  /* 0xfffff80404077981 */ /* 0x000ee8000c1e1900 */
[----:B---3--:R-:W-:Y:S04]  /*1920*/  STG.E desc[UR4][R2.64+-0x8], R7 ;  /* 0xfffff80702007986 */ /* 0x008fe8000c101904 */
[----:B--2---:R-:W2:Y:S04]  /*1930*/  LDG.E R9, desc[UR4][R4.64+-0x4] ;  /* 0xfffffc0404097981 */ /* 0x004ea8000c1e1900 */
[----:B--2---:R-:W-:Y:S04]  /*1940*/  STG.E desc[UR4][R2.64+-0x4], R9 ;  /* 0xfffffc0902007986 */ /* 0x004fe8000c101904 */
[----:B------:R-:W2:Y:S04]  /*1950*/  LDG.E R11, desc[UR4][R4.64] ;  /* 0x00000004040b7981 */ /* 0x000ea8000c1e1900 */
[----:B--2---:R-:W-:Y:S04]  /*1960*/  STG.E desc[UR4][R2.64], R11 ;  /* 0x0000000b02007986 */ /* 0x004fe8000c101904 */
[----:B------:R-:W2:Y:S04]  /*1970*/  LDG.E R13, desc[UR4][R4.64+0x4] ;  /* 0x00000404040d7981 */ /* 0x000ea8000c1e1900 */
[----:B--2---:R-:W-:Y:S01]  /*1980*/  STG.E desc[UR4][R2.64+0x4], R13 ;  /* 0x0000040d02007986 */ /* 0x004fe2000c101904 */
[----:B------:R-:W-:Y:S05]  /*1990*/  EXIT ;  /* 0x000000000000794d */ /* 0x000fea0003800000 */
.L_x_33:
[----:B------:R-:W-:-:S00]  /*19a0*/  BRA `(.L_x_33) ;  /* 0xfffffffc00fc7947 */ /* 0x000fc0000383ffff */
[----:B------:R-:W-:-:S00]  /*19b0*/  NOP ;  /* 0x0000000000007918 */ /* 0x000fc00000000000 */
        /* <DEDUP_REMOVED lines=12> */
.L_x_34:


//--------------------- .nv.shared.reserved.0     --------------------------
	.section	.nv.shared.reserved.0,"aw",@nobits
	.weak		__nv_reservedSMEM_offset_0_alias
	.size		__nv_reservedSMEM_offset_0_alias, 0, 64
	.other		__nv_reservedSMEM_offset_0_alias,@"STO_CUDA_RESERVED_SHARED STV_DEFAULT"
__nv_reservedSMEM_offset_0_alias:
	.zero		0
	.zero		64


//--------------------- .nv.constant0._Z11merge_krnelPfS_S_ii --------------------------
	.section	.nv.constant0._Z11merge_krnelPfS_S_ii,"a",@progbits
	.sectionflags	@""
	.align	4
.nv.constant0._Z11merge_krnelPfS_S_ii:
	.zero		928


//--------------------- SYMBOLS --------------------------

	.type		.nv.reservedSmem.offset0,@object
	.size		.nv.reservedSmem.offset0,0x4
